//
// Generated by NVIDIA NVVM Compiler
//
// Compiler Build ID: CL-36424714
// Cuda compilation tools, release 13.0, V13.0.88
// Based on NVVM 20.0.0
//

.version 9.0
.target sm_100
.address_size 64

	// .globl	_Z14matrixAddTiledPfS_S_ii
// _ZZ14matrixAddTiledPfS_S_iiE6A_tile has been demoted
// _ZZ14matrixAddTiledPfS_S_iiE6B_tile has been demoted

.visible .entry _Z14matrixAddTiledPfS_S_ii(
	.param .u64 .ptr .align 1 _Z14matrixAddTiledPfS_S_ii_param_0,
	.param .u64 .ptr .align 1 _Z14matrixAddTiledPfS_S_ii_param_1,
	.param .u64 .ptr .align 1 _Z14matrixAddTiledPfS_S_ii_param_2,
	.param .u32 _Z14matrixAddTiledPfS_S_ii_param_3,
	.param .u32 _Z14matrixAddTiledPfS_S_ii_param_4
)
{
	.reg .pred 	%p<6>;
	.reg .b32 	%r<22>;
	.reg .b32 	%f<6>;
	.reg .b64 	%rd<12>;
	// demoted variable
	.shared .align 4 .b8 _ZZ14matrixAddTiledPfS_S_iiE6A_tile[1024];
	// demoted variable
	.shared .align 4 .b8 _ZZ14matrixAddTiledPfS_S_iiE6B_tile[1024];
	ld.param.u64 	%rd1, [_Z14matrixAddTiledPfS_S_ii_param_0];
	ld.param.u64 	%rd2, [_Z14matrixAddTiledPfS_S_ii_param_1];
	ld.param.u64 	%rd3, [_Z14matrixAddTiledPfS_S_ii_param_2];
	ld.param.u32 	%r6, [_Z14matrixAddTiledPfS_S_ii_param_3];
	ld.param.u32 	%r5, [_Z14matrixAddTiledPfS_S_ii_param_4];
	mov.u32 	%r7, %ctaid.y;
	mov.u32 	%r8, %ntid.y;
	mov.u32 	%r9, %tid.y;
	mad.lo.s32 	%r1, %r7, %r8, %r9;
	mov.u32 	%r10, %ctaid.x;
	mov.u32 	%r11, %ntid.x;
	mov.u32 	%r12, %tid.x;
	mad.lo.s32 	%r2, %r10, %r11, %r12;
	setp.lt.s32 	%p2, %r1, %r6;
	setp.lt.s32 	%p3, %r2, %r5;
	and.pred  	%p1, %p2, %p3;
	shl.b32 	%r13, %r9, 6;
	mov.u32 	%r14, _ZZ14matrixAddTiledPfS_S_iiE6A_tile;
	add.s32 	%r15, %r14, %r13;
	shl.b32 	%r16, %r12, 2;
	add.s32 	%r3, %r15, %r16;
	mov.u32 	%r17, _ZZ14matrixAddTiledPfS_S_iiE6B_tile;
	add.s32 	%r18, %r17, %r13;
	add.s32 	%r4, %r18, %r16;
	not.pred 	%p4, %p1;
	@%p4 bra 	$L__BB0_2;
	cvta.to.global.u64 	%rd4, %rd1;
	cvta.to.global.u64 	%rd5, %rd2;
	mad.lo.s32 	%r20, %r5, %r1, %r2;
	mul.wide.s32 	%rd6, %r20, 4;
	add.s64 	%rd7, %rd4, %rd6;
	ld.global.f32 	%f1, [%rd7];
	st.shared.f32 	[%r3], %f1;
	add.s64 	%rd8, %rd5, %rd6;
	ld.global.f32 	%f2, [%rd8];
	st.shared.f32 	[%r4], %f2;
	bra.uni 	$L__BB0_3;
$L__BB0_2:
	mov.b32 	%r19, 0;
	st.shared.u32 	[%r3], %r19;
	st.shared.u32 	[%r4], %r19;
$L__BB0_3:
	bar.sync 	0;
	@%p4 bra 	$L__BB0_5;
	ld.shared.f32 	%f3, [%r3];
	ld.shared.f32 	%f4, [%r4];
	add.f32 	%f5, %f3, %f4;
	mad.lo.s32 	%r21, %r5, %r1, %r2;
	cvta.to.global.u64 	%rd9, %rd3;
	mul.wide.s32 	%rd10, %r21, 4;
	add.s64 	%rd11, %rd9, %rd10;
	st.global.f32 	[%rd11], %f5;
$L__BB0_5:
	ret;

}


// ===== COMPILED SASS (sm_100) =====

	.target	sm_100

	.elftype	@"ET_EXEC"


//--------------------- .note.nv.tkinfo           --------------------------
	.section	.note.nv.tkinfo,"",@"SHT_NOTE"
	.sectionflags	@"SHF_NOTE_NV_TKINFO"
	.tkinfo
        /*0018*/ 	.word	0x00000002
        /*0030*/ 	.string	""
        /*0030*/ 	.string	"ptxas"
        /*0030*/ 	.string	"Cuda compilation tools, release 13.0, V13.0.88"
        /*0030*/ 	.string	"Build cuda_13.0.r13.0/compiler.36424714_0"
        /*0030*/ 	.string	"-arch sm_100 -m 64 "



//--------------------- .note.nv.cuinfo           --------------------------
	.section	.note.nv.cuinfo,"",@"SHT_NOTE"
	.sectionflags	@"SHF_NOTE_NV_CUINFO"
        /*0018*/ 	.short	0x0002
        /*001a*/ 	.short	0x0064
        /*001c*/ 	.short	0x0082
	.zero		2


//--------------------- .nv.info                  --------------------------
	.section	.nv.info,"",@"SHT_CUDA_INFO"
	.align	4


	//----- nvinfo : EIATTR_REGCOUNT
	.align		4
        /*0000*/ 	.byte	0x04, 0x2f
        /*0002*/ 	.short	(.L_1 - .L_0)
	.align		4
.L_0:
        /*0004*/ 	.word	index@(_Z14matrixAddTiledPfS_S_ii)
        /*0008*/ 	.word	0x00000010


	//----- nvinfo : EIATTR_FRAME_SIZE
	.align		4
.L_1:
        /*000c*/ 	.byte	0x04, 0x11
        /*000e*/ 	.short	(.L_3 - .L_2)
	.align		4
.L_2:
        /*0010*/ 	.word	index@(_Z14matrixAddTiledPfS_S_ii)
        /*0014*/ 	.word	0x00000000


	//----- nvinfo : EIATTR_MIN_STACK_SIZE
	.align		4
.L_3:
        /*0018*/ 	.byte	0x04, 0x12
        /*001a*/ 	.short	(.L_5 - .L_4)
	.align		4
.L_4:
        /*001c*/ 	.word	index@(_Z14matrixAddTiledPfS_S_ii)
        /*0020*/ 	.word	0x00000000
.L_5:


//--------------------- .nv.compat                --------------------------
	.section	.nv.compat,"",@"SHT_CUDA_COMPAT_INFO"
	.align	4
        /*0000*/ 	.byte	0x02, 0x09, 0x00, 0x00, 0x02, 0x02, 0x01, 0x00, 0x02, 0x05, 0x05, 0x00, 0x03, 0x07, 0x01, 0x01
        /*0010*/ 	.byte	0x02, 0x03, 0x00, 0x00, 0x02, 0x06, 0x01, 0x00, 0x04, 0x0b, 0x08, 0x00, 0x09, 0x00, 0x00, 0x00
        /*0020*/ 	.byte	0x00, 0x00, 0x00, 0x00


//--------------------- .nv.info._Z14matrixAddTiledPfS_S_ii --------------------------
	.section	.nv.info._Z14matrixAddTiledPfS_S_ii,"",@"SHT_CUDA_INFO"
	.sectionflags	@""
	.align	4


	//----- nvinfo : EIATTR_CUDA_API_VERSION
	.align		4
        /*0000*/ 	.byte	0x04, 0x37
        /*0002*/ 	.short	(.L_7 - .L_6)
.L_6:
        /*0004*/ 	.word	0x00000082


	//----- nvinfo : EIATTR_KPARAM_INFO
	.align		4
.L_7:
        /*0008*/ 	.byte	0x04, 0x17
        /*000a*/ 	.short	(.L_9 - .L_8)
.L_8:
        /*000c*/ 	.word	0x00000000
        /*0010*/ 	.short	0x0004
        /*0012*/ 	.short	0x001c
        /*0014*/ 	.byte	0x00, 0xf0, 0x11, 0x00


	//----- nvinfo : EIATTR_KPARAM_INFO
	.align		4
.L_9:
        /*0018*/ 	.byte	0x04, 0x17
        /*001a*/ 	.short	(.L_11 - .L_10)
.L_10:
        /*001c*/ 	.word	0x00000000
        /*0020*/ 	.short	0x0003
        /*0022*/ 	.short	0x0018
        /*0024*/ 	.byte	0x00, 0xf0, 0x11, 0x00


	//----- nvinfo : EIATTR_KPARAM_INFO
	.align		4
.L_11:
        /*0028*/ 	.byte	0x04, 0x17
        /*002a*/ 	.short	(.L_13 - .L_12)
.L_12:
        /*002c*/ 	.word	0x00000000
        /*0030*/ 	.short	0x0002
        /*0032*/ 	.short	0x0010
        /*0034*/ 	.byte	0x00, 0xf5, 0x21, 0x00


	//----- nvinfo : EIATTR_KPARAM_INFO
	.align		4
.L_13:
        /*0038*/ 	.byte	0x04, 0x17
        /*003a*/ 	.short	(.L_15 - .L_14)
.L_14:
        /*003c*/ 	.word	0x00000000
        /*0040*/ 	.short	0x0001
        /*0042*/ 	.short	0x0008
        /*0044*/ 	.byte	0x00, 0xf5, 0x21, 0x00


	//----- nvinfo : EIATTR_KPARAM_INFO
	.align		4
.L_15:
        /*0048*/ 	.byte	0x04, 0x17
        /*004a*/ 	.short	(.L_17 - .L_16)
.L_16:
        /*004c*/ 	.word	0x00000000
        /*0050*/ 	.short	0x0000
        /*0052*/ 	.short	0x0000
        /*0054*/ 	.byte	0x00, 0xf5, 0x21, 0x00


	//----- nvinfo : EIATTR_SPARSE_MMA_MASK
	.align		4
.L_17:
        /*0058*/ 	.byte	0x03, 0x50
        /*005a*/ 	.short	0x0000


	//----- nvinfo : EIATTR_MAXREG_COUNT
	.align		4
        /*005c*/ 	.byte	0x03, 0x1b
        /*005e*/ 	.short	0x00ff


	//----- nvinfo : EIATTR_NUM_BARRIERS
	.align		4
        /*0060*/ 	.byte	0x02, 0x4c
        /*0062*/ 	.byte	0x01
	.zero		1


	//----- nvinfo : EIATTR_MERCURY_ISA_VERSION
	.align		4
        /*0064*/ 	.byte	0x03, 0x5f
        /*0066*/ 	.short	0x0101


	//----- nvinfo : EIATTR_VRC_CTA_INIT_COUNT
	.align		4
        /*0068*/ 	.byte	0x02, 0x4a
	.zero		1
	.zero		1


	//----- nvinfo : EIATTR_EXIT_INSTR_OFFSETS
	.align		4
        /*006c*/ 	.byte	0x04, 0x1c
        /*006e*/ 	.short	(.L_19 - .L_18)


	//   ....[0]....
.L_18:
        /*0070*/ 	.word	0x00000220


	//   ....[1]....
        /*0074*/ 	.word	0x000002a0


	//----- nvinfo : EIATTR_CBANK_PARAM_SIZE
	.align		4
.L_19:
        /*0078*/ 	.byte	0x03, 0x19
        /*007a*/ 	.short	0x0020


	//----- nvinfo : EIATTR_PARAM_CBANK
	.align		4
        /*007c*/ 	.byte	0x04, 0x0a
        /*007e*/ 	.short	(.L_21 - .L_20)
	.align		4
.L_20:
        /*0080*/ 	.word	index@(.nv.constant0._Z14matrixAddTiledPfS_S_ii)
        /*0084*/ 	.short	0x0380
        /*0086*/ 	.short	0x0020


	//----- nvinfo : EIATTR_SW_WAR
	.align		4
.L_21:
        /*0088*/ 	.byte	0x04, 0x36
        /*008a*/ 	.short	(.L_23 - .L_22)
.L_22:
        /*008c*/ 	.word	0x00000008
.L_23:


//--------------------- .nv.callgraph             --------------------------
	.section	.nv.callgraph,"",@"SHT_CUDA_CALLGRAPH"
	.align	4
	.sectionentsize	8
	.align		4
        /*0000*/ 	.word	0x00000000
	.align		4
        /*0004*/ 	.word	0xffffffff
	.align		4
        /*0008*/ 	.word	0x00000000
	.align		4
        /*000c*/ 	.word	0xfffffffe
	.align		4
        /*0010*/ 	.word	0x00000000
	.align		4
        /*0014*/ 	.word	0xfffffffd
	.align		4
        /*0018*/ 	.word	0x00000000
	.align		4
        /*001c*/ 	.word	0xfffffffc


//--------------------- .text._Z14matrixAddTiledPfS_S_ii --------------------------
	.section	.text._Z14matrixAddTiledPfS_S_ii,"ax",@progbits
	.align	128
        .global         _Z14matrixAddTiledPfS_S_ii
        .type           _Z14matrixAddTiledPfS_S_ii,@function
        .size           _Z14matrixAddTiledPfS_S_ii,(.L_x_1 - _Z14matrixAddTiledPfS_S_ii)
        .other          _Z14matrixAddTiledPfS_S_ii,@"STO_CUDA_ENTRY STV_DEFAULT"
_Z14matrixAddTiledPfS_S_ii:
.text._Z14matrixAddTiledPfS_S_ii:
[----:B------:R-:W-:Y:S01]  /*0000*/  LDC R1, c[0x0][0x37c] ;  /* 0x0000df00ff017b82 */ /* 0x000fe20000000800 */
[----:B------:R-:W0:Y:S07]  /*0010*/  S2R R13, SR_TID.X ;  /* 0x00000000000d7919 */ /* 0x000e2e0000002100 */
[----:B------:R-:W1:Y:S01]  /*0020*/  LDC R0, c[0x0][0x364] ;  /* 0x0000d900ff007b82 */ /* 0x000e620000000800 */
[----:B------:R-:W2:Y:S01]  /*0030*/  LDCU.64 UR6, c[0x0][0x398] ;  /* 0x00007300ff0677ac */ /* 0x000ea20008000a00 */
[----:B------:R-:W1:Y:S01]  /*0040*/  S2R R11, SR_TID.Y ;  /* 0x00000000000b7919 */ /* 0x000e620000002200 */
[----:B------:R-:W3:Y:S05]  /*0050*/  LDCU.64 UR8, c[0x0][0x358] ;  /* 0x00006b00ff0877ac */ /* 0x000eea0008000a00 */
[----:B------:R-:W0:Y:S08]  /*0060*/  S2UR UR5, SR_CTAID.X ;  /* 0x00000000000579c3 */ /* 0x000e300000002500 */
[----:B------:R-:W0:Y:S08]  /*0070*/  LDC R7, c[0x0][0x360] ;  /* 0x0000d800ff077b82 */ /* 0x000e300000000800 */
[----:B------:R-:W1:Y:S08]  /*0080*/  S2UR UR4, SR_CTAID.Y ;  /* 0x00000000000479c3 */ /* 0x000e700000002600 */
[----:B------:R-:W4:Y:S01]  /*0090*/  LDC.64 R2, c[0x0][0x380] ;  /* 0x0000e000ff027b82 */ /* 0x000f220000000a00 */
[----:B0-----:R-:W-:-:S07]  /*00a0*/  IMAD R7, R7, UR5, R13 ;  /* 0x0000000507077c24 */ /* 0x001fce000f8e020d */
[----:B------:R-:W0:Y:S01]  /*00b0*/  LDC.64 R4, c[0x0][0x388] ;  /* 0x0000e200ff047b82 */ /* 0x000e220000000a00 */
[----:B--2---:R-:W-:Y:S01]  /*00c0*/  ISETP.GE.AND P0, PT, R7, UR7, PT ;  /* 0x0000000707007c0c */ /* 0x004fe2000bf06270 */
[----:B-1----:R-:W-:-:S05]  /*00d0*/  IMAD R0, R0, UR4, R11 ;  /* 0x0000000400007c24 */ /* 0x002fca000f8e020b */
[----:B------:R-:W-:-:S13]  /*00e0*/  ISETP.LT.AND P0, PT, R0, UR6, !P0 ;  /* 0x0000000600007c0c */ /* 0x000fda000c701270 */
[----:B------:R-:W-:-:S04]  /*00f0*/  @P0 IMAD R9, R0, UR7, R7 ;  /* 0x0000000700090c24 */ /* 0x000fc8000f8e0207 */
[----:B----4-:R-:W-:-:S04]  /*0100*/  @P0 IMAD.WIDE R2, R9, 0x4, R2 ;  /* 0x0000000409020825 */ /* 0x010fc800078e0202 */
[----:B0-----:R-:W-:Y:S02]  /*0110*/  @P0 IMAD.WIDE R4, R9, 0x4, R4 ;  /* 0x0000000409040825 */ /* 0x001fe400078e0204 */
[----:B---3--:R-:W2:Y:S04]  /*0120*/  @P0 LDG.E R3, desc[UR8][R2.64] ;  /* 0x0000000802030981 */ /* 0x008ea8000c1e1900 */
[----:B------:R-:W3:Y:S01]  /*0130*/  @P0 LDG.E R5, desc[UR8][R4.64] ;  /* 0x0000000804050981 */ /* 0x000ee2000c1e1900 */
[----:B------:R-:W0:Y:S01]  /*0140*/  S2UR UR6, SR_CgaCtaId ;  /* 0x00000000000679c3 */ /* 0x000e220000008800 */
[----:B------:R-:W-:Y:S02]  /*0150*/  UMOV UR4, 0x400 ;  /* 0x0000040000047882 */ /* 0x000fe40000000000 */
[----:B------:R-:W-:-:S02]  /*0160*/  UIADD3 UR5, UPT, UPT, UR4, 0x400, URZ ;  /* 0x0000040004057890 */ /* 0x000fc4000fffe0ff */
[----:B0-----:R-:W-:Y:S02]  /*0170*/  ULEA UR4, UR6, UR4, 0x18 ;  /* 0x0000000406047291 */ /* 0x001fe4000f8ec0ff */
[----:B------:R-:W-:-:S04]  /*0180*/  ULEA UR5, UR6, UR5, 0x18 ;  /* 0x0000000506057291 */ /* 0x000fc8000f8ec0ff */
[C---:B------:R-:W-:Y:S02]  /*0190*/  LEA R6, R11.reuse, UR4, 0x6 ;  /* 0x000000040b067c11 */ /* 0x040fe4000f8e30ff */
[----:B------:R-:W-:Y:S02]  /*01a0*/  LEA R8, R11, UR5, 0x6 ;  /* 0x000000050b087c11 */ /* 0x000fe4000f8e30ff */
[C---:B------:R-:W-:Y:S02]  /*01b0*/  LEA R6, R13.reuse, R6, 0x2 ;  /* 0x000000060d067211 */ /* 0x040fe400078e10ff */
[----:B------:R-:W-:-:S03]  /*01c0*/  LEA R8, R13, R8, 0x2 ;  /* 0x000000080d087211 */ /* 0x000fc600078e10ff */
[----:B--2---:R0:W-:Y:S04]  /*01d0*/  @P0 STS [R6], R3 ;  /* 0x0000000306000388 */ /* 0x0041e80000000800 */
[----:B---3--:R0:W-:Y:S04]  /*01e0*/  @P0 STS [R8], R5 ;  /* 0x0000000508000388 */ /* 0x0081e80000000800 */
[----:B------:R0:W-:Y:S04]  /*01f0*/  @!P0 STS [R6], RZ ;  /* 0x000000ff06008388 */ /* 0x0001e80000000800 */
[----:B------:R0:W-:Y:S01]  /*0200*/  @!P0 STS [R8], RZ ;  /* 0x000000ff08008388 */ /* 0x0001e20000000800 */
[----:B------:R-:W-:Y:S06]  /*0210*/  BAR.SYNC.DEFER_BLOCKING 0x0 ;  /* 0x0000000000007b1d */ /* 0x000fec0000010000 */
[----:B------:R-:W-:Y:S05]  /*0220*/  @!P0 EXIT ;  /* 0x000000000000894d */ /* 0x000fea0003800000 */
[----:B0-----:R-:W-:Y:S01]  /*0230*/  LDS R6, [R6] ;  /* 0x0000000006067984 */ /* 0x001fe20000000800 */
[----:B------:R-:W0:Y:S01]  /*0240*/  LDC.64 R2, c[0x0][0x390] ;  /* 0x0000e400ff027b82 */ /* 0x000e220000000a00 */
[----:B------:R-:W-:Y:S02]  /*0250*/  IMAD R7, R0, UR7, R7 ;  /* 0x0000000700077c24 */ /* 0x000fe4000f8e0207 */
[----:B------:R-:W1:Y:S02]  /*0260*/  LDS R5, [R8] ;  /* 0x0000000008057984 */ /* 0x000e640000000800 */
[----:B0-----:R-:W-:-:S04]  /*0270*/  IMAD.WIDE R2, R7, 0x4, R2 ;  /* 0x0000000407027825 */ /* 0x001fc800078e0202 */
[----:B-1----:R-:W-:-:S05]  /*0280*/  FADD R5, R6, R5 ;  /* 0x0000000506057221 */ /* 0x002fca0000000000 */
[----:B------:R-:W-:Y:S01]  /*0290*/  STG.E desc[UR8][R2.64], R5 ;  /* 0x0000000502007986 */ /* 0x000fe2000c101908 */
[----:B------:R-:W-:Y:S05]  /*02a0*/  EXIT ;  /* 0x000000000000794d */ /* 0x000fea0003800000 */
.L_x_0:
[----:B------:R-:W-:-:S00]  /*02b0*/  BRA `(.L_x_0) ;  /* 0xfffffffc00fc7947 */ /* 0x000fc0000383ffff */
[----:B------:R-:W-:-:S00]  /*02c0*/  NOP ;  /* 0x0000000000007918 */ /* 0x000fc00000000000 */
        /* <DEDUP_REMOVED lines=11> */
.L_x_1:


//--------------------- .nv.shared._Z14matrixAddTiledPfS_S_ii --------------------------
	.section	.nv.shared._Z14matrixAddTiledPfS_S_ii,"aw",@nobits
	.sectionflags	@""
	.align	4
.nv.shared._Z14matrixAddTiledPfS_S_ii:
	.zero		3072


//--------------------- .nv.shared.reserved.0     --------------------------
	.section	.nv.shared.reserved.0,"aw",@nobits
	.weak		__nv_reservedSMEM_offset_0_alias
	.size		__nv_reservedSMEM_offset_0_alias, 0, 64
	.other		__nv_reservedSMEM_offset_0_alias,@"STO_CUDA_RESERVED_SHARED STV_DEFAULT"
__nv_reservedSMEM_offset_0_alias:
	.zero		0
	.zero		64


//--------------------- .nv.constant0._Z14matrixAddTiledPfS_S_ii --------------------------
	.section	.nv.constant0._Z14matrixAddTiledPfS_S_ii,"a",@progbits
	.sectionflags	@""
	.align	4
.nv.constant0._Z14matrixAddTiledPfS_S_ii:
	.zero		928


//--------------------- SYMBOLS --------------------------

	.type		.nv.reservedSmem.offset0,@object
	.size		.nv.reservedSmem.offset0,0x4
	.type		.nv.reservedSmem.cap,@object
	.size		.nv.reservedSmem.cap,0x4
